//
// Generated by NVIDIA NVVM Compiler
//
// Compiler Build ID: CL-36424714
// Cuda compilation tools, release 13.0, V13.0.88
// Based on NVVM 20.0.0
//

.version 9.0
.target sm_100
.address_size 64

	// .globl	_Z7reduce2PfS_
.extern .shared .align 16 .b8 sdata[];

.visible .entry _Z7reduce2PfS_(
	.param .u64 .ptr .align 1 _Z7reduce2PfS__param_0,
	.param .u64 .ptr .align 1 _Z7reduce2PfS__param_1
)
{
	.reg .pred 	%p<5>;
	.reg .b32 	%r<13>;
	.reg .b32 	%f<6>;
	.reg .b64 	%rd<9>;

	ld.param.u64 	%rd2, [_Z7reduce2PfS__param_0];
	ld.param.u64 	%rd1, [_Z7reduce2PfS__param_1];
	cvta.to.global.u64 	%rd3, %rd2;
	mov.u32 	%r1, %tid.x;
	mov.u32 	%r2, %ctaid.x;
	mov.u32 	%r12, %ntid.x;
	mad.lo.s32 	%r7, %r2, %r12, %r1;
	mul.wide.u32 	%rd4, %r7, 4;
	add.s64 	%rd5, %rd3, %rd4;
	ld.global.f32 	%f1, [%rd5];
	shl.b32 	%r8, %r1, 2;
	mov.u32 	%r9, sdata;
	add.s32 	%r4, %r9, %r8;
	st.shared.f32 	[%r4], %f1;
	bar.sync 	0;
	setp.lt.u32 	%p1, %r12, 2;
	@%p1 bra 	$L__BB0_4;
$L__BB0_1:
	shr.u32 	%r6, %r12, 1;
	setp.ge.u32 	%p2, %r1, %r6;
	@%p2 bra 	$L__BB0_3;
	shl.b32 	%r10, %r6, 2;
	add.s32 	%r11, %r4, %r10;
	ld.shared.f32 	%f2, [%r11];
	ld.shared.f32 	%f3, [%r4];
	add.f32 	%f4, %f2, %f3;
	st.shared.f32 	[%r4], %f4;
$L__BB0_3:
	bar.sync 	0;
	setp.gt.u32 	%p3, %r12, 3;
	mov.u32 	%r12, %r6;
	@%p3 bra 	$L__BB0_1;
$L__BB0_4:
	setp.ne.s32 	%p4, %r1, 0;
	@%p4 bra 	$L__BB0_6;
	ld.shared.f32 	%f5, [sdata];
	cvta.to.global.u64 	%rd6, %rd1;
	mul.wide.u32 	%rd7, %r2, 4;
	add.s64 	%rd8, %rd6, %rd7;
	st.global.f32 	[%rd8], %f5;
$L__BB0_6:
	ret;

}
	// .globl	_Z3addiPfS_
.visible .entry _Z3addiPfS_(
	.param .u32 _Z3addiPfS__param_0,
	.param .u64 .ptr .align 1 _Z3addiPfS__param_1,
	.param .u64 .ptr .align 1 _Z3addiPfS__param_2
)
{
	.reg .pred 	%p<10>;
	.reg .b32 	%r<23>;
	.reg .b32 	%f<88>;
	.reg .b64 	%rd<28>;

	ld.param.u32 	%r16, [_Z3addiPfS__param_0];
	ld.param.u64 	%rd15, [_Z3addiPfS__param_1];
	ld.param.u64 	%rd16, [_Z3addiPfS__param_2];
	cvta.to.global.u64 	%rd1, %rd16;
	cvta.to.global.u64 	%rd2, %rd15;
	setp.lt.s32 	%p1, %r16, 1;
	@%p1 bra 	$L__BB1_13;
	and.b32  	%r1, %r16, 15;
	setp.lt.u32 	%p2, %r16, 16;
	mov.b32 	%r20, 0;
	@%p2 bra 	$L__BB1_4;
	and.b32  	%r20, %r16, 2147483632;
	neg.s32 	%r18, %r20;
	add.s64 	%rd25, %rd2, 32;
	add.s64 	%rd24, %rd1, 32;
$L__BB1_3:
	.pragma "nounroll";
	ld.global.f32 	%f1, [%rd25+-32];
	ld.global.f32 	%f2, [%rd24+-32];
	add.f32 	%f3, %f1, %f2;
	st.global.f32 	[%rd24+-32], %f3;
	ld.global.f32 	%f4, [%rd25+-28];
	ld.global.f32 	%f5, [%rd24+-28];
	add.f32 	%f6, %f4, %f5;
	st.global.f32 	[%rd24+-28], %f6;
	ld.global.f32 	%f7, [%rd25+-24];
	ld.global.f32 	%f8, [%rd24+-24];
	add.f32 	%f9, %f7, %f8;
	st.global.f32 	[%rd24+-24], %f9;
	ld.global.f32 	%f10, [%rd25+-20];
	ld.global.f32 	%f11, [%rd24+-20];
	add.f32 	%f12, %f10, %f11;
	st.global.f32 	[%rd24+-20], %f12;
	ld.global.f32 	%f13, [%rd25+-16];
	ld.global.f32 	%f14, [%rd24+-16];
	add.f32 	%f15, %f13, %f14;
	st.global.f32 	[%rd24+-16], %f15;
	ld.global.f32 	%f16, [%rd25+-12];
	ld.global.f32 	%f17, [%rd24+-12];
	add.f32 	%f18, %f16, %f17;
	st.global.f32 	[%rd24+-12], %f18;
	ld.global.f32 	%f19, [%rd25+-8];
	ld.global.f32 	%f20, [%rd24+-8];
	add.f32 	%f21, %f19, %f20;
	st.global.f32 	[%rd24+-8], %f21;
	ld.global.f32 	%f22, [%rd25+-4];
	ld.global.f32 	%f23, [%rd24+-4];
	add.f32 	%f24, %f22, %f23;
	st.global.f32 	[%rd24+-4], %f24;
	ld.global.f32 	%f25, [%rd25];
	ld.global.f32 	%f26, [%rd24];
	add.f32 	%f27, %f25, %f26;
	st.global.f32 	[%rd24], %f27;
	ld.global.f32 	%f28, [%rd25+4];
	ld.global.f32 	%f29, [%rd24+4];
	add.f32 	%f30, %f28, %f29;
	st.global.f32 	[%rd24+4], %f30;
	ld.global.f32 	%f31, [%rd25+8];
	ld.global.f32 	%f32, [%rd24+8];
	add.f32 	%f33, %f31, %f32;
	st.global.f32 	[%rd24+8], %f33;
	ld.global.f32 	%f34, [%rd25+12];
	ld.global.f32 	%f35, [%rd24+12];
	add.f32 	%f36, %f34, %f35;
	st.global.f32 	[%rd24+12], %f36;
	ld.global.f32 	%f37, [%rd25+16];
	ld.global.f32 	%f38, [%rd24+16];
	add.f32 	%f39, %f37, %f38;
	st.global.f32 	[%rd24+16], %f39;
	ld.global.f32 	%f40, [%rd25+20];
	ld.global.f32 	%f41, [%rd24+20];
	add.f32 	%f42, %f40, %f41;
	st.global.f32 	[%rd24+20], %f42;
	ld.global.f32 	%f43, [%rd25+24];
	ld.global.f32 	%f44, [%rd24+24];
	add.f32 	%f45, %f43, %f44;
	st.global.f32 	[%rd24+24], %f45;
	ld.global.f32 	%f46, [%rd25+28];
	ld.global.f32 	%f47, [%rd24+28];
	add.f32 	%f48, %f46, %f47;
	st.global.f32 	[%rd24+28], %f48;
	add.s32 	%r18, %r18, 16;
	add.s64 	%rd25, %rd25, 64;
	add.s64 	%rd24, %rd24, 64;
	setp.ne.s32 	%p3, %r18, 0;
	@%p3 bra 	$L__BB1_3;
$L__BB1_4:
	setp.eq.s32 	%p4, %r1, 0;
	@%p4 bra 	$L__BB1_13;
	and.b32  	%r7, %r16, 7;
	setp.lt.u32 	%p5, %r1, 8;
	@%p5 bra 	$L__BB1_7;
	mul.wide.u32 	%rd17, %r20, 4;
	add.s64 	%rd18, %rd2, %rd17;
	ld.global.f32 	%f49, [%rd18];
	add.s64 	%rd19, %rd1, %rd17;
	ld.global.f32 	%f50, [%rd19];
	add.f32 	%f51, %f49, %f50;
	st.global.f32 	[%rd19], %f51;
	ld.global.f32 	%f52, [%rd18+4];
	ld.global.f32 	%f53, [%rd19+4];
	add.f32 	%f54, %f52, %f53;
	st.global.f32 	[%rd19+4], %f54;
	ld.global.f32 	%f55, [%rd18+8];
	ld.global.f32 	%f56, [%rd19+8];
	add.f32 	%f57, %f55, %f56;
	st.global.f32 	[%rd19+8], %f57;
	ld.global.f32 	%f58, [%rd18+12];
	ld.global.f32 	%f59, [%rd19+12];
	add.f32 	%f60, %f58, %f59;
	st.global.f32 	[%rd19+12], %f60;
	ld.global.f32 	%f61, [%rd18+16];
	ld.global.f32 	%f62, [%rd19+16];
	add.f32 	%f63, %f61, %f62;
	st.global.f32 	[%rd19+16], %f63;
	ld.global.f32 	%f64, [%rd18+20];
	ld.global.f32 	%f65, [%rd19+20];
	add.f32 	%f66, %f64, %f65;
	st.global.f32 	[%rd19+20], %f66;
	ld.global.f32 	%f67, [%rd18+24];
	ld.global.f32 	%f68, [%rd19+24];
	add.f32 	%f69, %f67, %f68;
	st.global.f32 	[%rd19+24], %f69;
	ld.global.f32 	%f70, [%rd18+28];
	ld.global.f32 	%f71, [%rd19+28];
	add.f32 	%f72, %f70, %f71;
	st.global.f32 	[%rd19+28], %f72;
	add.s32 	%r20, %r20, 8;
$L__BB1_7:
	setp.eq.s32 	%p6, %r7, 0;
	@%p6 bra 	$L__BB1_13;
	and.b32  	%r10, %r16, 3;
	setp.lt.u32 	%p7, %r7, 4;
	@%p7 bra 	$L__BB1_10;
	mul.wide.u32 	%rd20, %r20, 4;
	add.s64 	%rd21, %rd2, %rd20;
	ld.global.f32 	%f73, [%rd21];
	add.s64 	%rd22, %rd1, %rd20;
	ld.global.f32 	%f74, [%rd22];
	add.f32 	%f75, %f73, %f74;
	st.global.f32 	[%rd22], %f75;
	ld.global.f32 	%f76, [%rd21+4];
	ld.global.f32 	%f77, [%rd22+4];
	add.f32 	%f78, %f76, %f77;
	st.global.f32 	[%rd22+4], %f78;
	ld.global.f32 	%f79, [%rd21+8];
	ld.global.f32 	%f80, [%rd22+8];
	add.f32 	%f81, %f79, %f80;
	st.global.f32 	[%rd22+8], %f81;
	ld.global.f32 	%f82, [%rd21+12];
	ld.global.f32 	%f83, [%rd22+12];
	add.f32 	%f84, %f82, %f83;
	st.global.f32 	[%rd22+12], %f84;
	add.s32 	%r20, %r20, 4;
$L__BB1_10:
	setp.eq.s32 	%p8, %r10, 0;
	@%p8 bra 	$L__BB1_13;
	mul.wide.u32 	%rd23, %r20, 4;
	add.s64 	%rd27, %rd1, %rd23;
	add.s64 	%rd26, %rd2, %rd23;
	neg.s32 	%r22, %r10;
$L__BB1_12:
	.pragma "nounroll";
	ld.global.f32 	%f85, [%rd26];
	ld.global.f32 	%f86, [%rd27];
	add.f32 	%f87, %f85, %f86;
	st.global.f32 	[%rd27], %f87;
	add.s64 	%rd27, %rd27, 4;
	add.s64 	%rd26, %rd26, 4;
	add.s32 	%r22, %r22, 1;
	setp.ne.s32 	%p9, %r22, 0;
	@%p9 bra 	$L__BB1_12;
$L__BB1_13:
	ret;

}


// ===== COMPILED SASS (sm_100) =====

	.target	sm_100

	.elftype	@"ET_EXEC"


//--------------------- .note.nv.tkinfo           --------------------------
	.section	.note.nv.tkinfo,"",@"SHT_NOTE"
	.sectionflags	@"SHF_NOTE_NV_TKINFO"
	.tkinfo
        /*0018*/ 	.word	0x00000002
        /*0030*/ 	.string	""
        /*0030*/ 	.string	"ptxas"
        /*0030*/ 	.string	"Cuda compilation tools, release 13.0, V13.0.88"
        /*0030*/ 	.string	"Build cuda_13.0.r13.0/compiler.36424714_0"
        /*0030*/ 	.string	"-arch sm_100 -m 64 "



//--------------------- .note.nv.cuinfo           --------------------------
	.section	.note.nv.cuinfo,"",@"SHT_NOTE"
	.sectionflags	@"SHF_NOTE_NV_CUINFO"
        /*0018*/ 	.short	0x0002
        /*001a*/ 	.short	0x0064
        /*001c*/ 	.short	0x0082
	.zero		2


//--------------------- .nv.info                  --------------------------
	.section	.nv.info,"",@"SHT_CUDA_INFO"
	.align	4


	//----- nvinfo : EIATTR_REGCOUNT
	.align		4
        /*0000*/ 	.byte	0x04, 0x2f
        /*0002*/ 	.short	(.L_1 - .L_0)
	.align		4
.L_0:
        /*0004*/ 	.word	index@(_Z7reduce2PfS_)
        /*0008*/ 	.word	0x0000000b


	//----- nvinfo : EIATTR_FRAME_SIZE
	.align		4
.L_1:
        /*000c*/ 	.byte	0x04, 0x11
        /*000e*/ 	.short	(.L_3 - .L_2)
	.align		4
.L_2:
        /*0010*/ 	.word	index@(_Z7reduce2PfS_)
        /*0014*/ 	.word	0x00000000


	//----- nvinfo : EIATTR_REGCOUNT
	.align		4
.L_3:
        /*0018*/ 	.byte	0x04, 0x2f
        /*001a*/ 	.short	(.L_5 - .L_4)
	.align		4
.L_4:
        /*001c*/ 	.word	index@(_Z3addiPfS_)
        /*0020*/ 	.word	0x00000012


	//----- nvinfo : EIATTR_FRAME_SIZE
	.align		4
.L_5:
        /*0024*/ 	.byte	0x04, 0x11
        /*0026*/ 	.short	(.L_7 - .L_6)
	.align		4
.L_6:
        /*0028*/ 	.word	index@(_Z3addiPfS_)
        /*002c*/ 	.word	0x00000000


	//----- nvinfo : EIATTR_MIN_STACK_SIZE
	.align		4
.L_7:
        /*0030*/ 	.byte	0x04, 0x12
        /*0032*/ 	.short	(.L_9 - .L_8)
	.align		4
.L_8:
        /*0034*/ 	.word	index@(_Z3addiPfS_)
        /*0038*/ 	.word	0x00000000


	//----- nvinfo : EIATTR_MIN_STACK_SIZE
	.align		4
.L_9:
        /*003c*/ 	.byte	0x04, 0x12
        /*003e*/ 	.short	(.L_11 - .L_10)
	.align		4
.L_10:
        /*0040*/ 	.word	index@(_Z7reduce2PfS_)
        /*0044*/ 	.word	0x00000000
.L_11:


//--------------------- .nv.compat                --------------------------
	.section	.nv.compat,"",@"SHT_CUDA_COMPAT_INFO"
	.align	4
        /*0000*/ 	.byte	0x02, 0x09, 0x00, 0x00, 0x02, 0x02, 0x01, 0x00, 0x02, 0x05, 0x05, 0x00, 0x03, 0x07, 0x01, 0x01
        /*0010*/ 	.byte	0x02, 0x03, 0x00, 0x00, 0x02, 0x06, 0x01, 0x00, 0x04, 0x0b, 0x08, 0x00, 0x09, 0x00, 0x00, 0x00
        /*0020*/ 	.byte	0x00, 0x00, 0x00, 0x00


//--------------------- .nv.info._Z3addiPfS_      --------------------------
	.section	.nv.info._Z3addiPfS_,"",@"SHT_CUDA_INFO"
	.sectionflags	@""
	.align	4


	//----- nvinfo : EIATTR_CUDA_API_VERSION
	.align		4
        /*0000*/ 	.byte	0x04, 0x37
        /*0002*/ 	.short	(.L_13 - .L_12)
.L_12:
        /*0004*/ 	.word	0x00000082


	//----- nvinfo : EIATTR_KPARAM_INFO
	.align		4
.L_13:
        /*0008*/ 	.byte	0x04, 0x17
        /*000a*/ 	.short	(.L_15 - .L_14)
.L_14:
        /*000c*/ 	.word	0x00000000
        /*0010*/ 	.short	0x0002
        /*0012*/ 	.short	0x0010
        /*0014*/ 	.byte	0x00, 0xf5, 0x21, 0x00


	//----- nvinfo : EIATTR_KPARAM_INFO
	.align		4
.L_15:
        /*0018*/ 	.byte	0x04, 0x17
        /*001a*/ 	.short	(.L_17 - .L_16)
.L_16:
        /*001c*/ 	.word	0x00000000
        /*0020*/ 	.short	0x0001
        /*0022*/ 	.short	0x0008
        /*0024*/ 	.byte	0x00, 0xf5, 0x21, 0x00


	//----- nvinfo : EIATTR_KPARAM_INFO
	.align		4
.L_17:
        /*0028*/ 	.byte	0x04, 0x17
        /*002a*/ 	.short	(.L_19 - .L_18)
.L_18:
        /*002c*/ 	.word	0x00000000
        /*0030*/ 	.short	0x0000
        /*0032*/ 	.short	0x0000
        /*0034*/ 	.byte	0x00, 0xf0, 0x11, 0x00


	//----- nvinfo : EIATTR_SPARSE_MMA_MASK
	.align		4
.L_19:
        /*0038*/ 	.byte	0x03, 0x50
        /*003a*/ 	.short	0x0000


	//----- nvinfo : EIATTR_MAXREG_COUNT
	.align		4
        /*003c*/ 	.byte	0x03, 0x1b
        /*003e*/ 	.short	0x00ff


	//----- nvinfo : EIATTR_MERCURY_ISA_VERSION
	.align		4
        /*0040*/ 	.byte	0x03, 0x5f
        /*0042*/ 	.short	0x0101


	//----- nvinfo : EIATTR_VRC_CTA_INIT_COUNT
	.align		4
        /*0044*/ 	.byte	0x02, 0x4a
	.zero		1
	.zero		1


	//----- nvinfo : EIATTR_EXIT_INSTR_OFFSETS
	.align		4
        /*0048*/ 	.byte	0x04, 0x1c
        /*004a*/ 	.short	(.L_21 - .L_20)


	//   ....[0]....
.L_20:
        /*004c*/ 	.word	0x00000030


	//   ....[1]....
        /*0050*/ 	.word	0x00000600


	//   ....[2]....
        /*0054*/ 	.word	0x000008a0


	//   ....[3]....
        /*0058*/ 	.word	0x00000a40


	//   ....[4]....
        /*005c*/ 	.word	0x00000b90


	//----- nvinfo : EIATTR_CBANK_PARAM_SIZE
	.align		4
.L_21:
        /*0060*/ 	.byte	0x03, 0x19
        /*0062*/ 	.short	0x0018


	//----- nvinfo : EIATTR_PARAM_CBANK
	.align		4
        /*0064*/ 	.byte	0x04, 0x0a
        /*0066*/ 	.short	(.L_23 - .L_22)
	.align		4
.L_22:
        /*0068*/ 	.word	index@(.nv.constant0._Z3addiPfS_)
        /*006c*/ 	.short	0x0380
        /*006e*/ 	.short	0x0018


	//----- nvinfo : EIATTR_SW_WAR
	.align		4
.L_23:
        /*0070*/ 	.byte	0x04, 0x36
        /*0072*/ 	.short	(.L_25 - .L_24)
.L_24:
        /*0074*/ 	.word	0x00000008
.L_25:


//--------------------- .nv.info._Z7reduce2PfS_   --------------------------
	.section	.nv.info._Z7reduce2PfS_,"",@"SHT_CUDA_INFO"
	.sectionflags	@""
	.align	4


	//----- nvinfo : EIATTR_CUDA_API_VERSION
	.align		4
        /*0000*/ 	.byte	0x04, 0x37
        /*0002*/ 	.short	(.L_27 - .L_26)
.L_26:
        /*0004*/ 	.word	0x00000082


	//----- nvinfo : EIATTR_KPARAM_INFO
	.align		4
.L_27:
        /*0008*/ 	.byte	0x04, 0x17
        /*000a*/ 	.short	(.L_29 - .L_28)
.L_28:
        /*000c*/ 	.word	0x00000000
        /*0010*/ 	.short	0x0001
        /*0012*/ 	.short	0x0008
        /*0014*/ 	.byte	0x00, 0xf5, 0x21, 0x00


	//----- nvinfo : EIATTR_KPARAM_INFO
	.align		4
.L_29:
        /*0018*/ 	.byte	0x04, 0x17
        /*001a*/ 	.short	(.L_31 - .L_30)
.L_30:
        /*001c*/ 	.word	0x00000000
        /*0020*/ 	.short	0x0000
        /*0022*/ 	.short	0x0000
        /*0024*/ 	.byte	0x00, 0xf5, 0x21, 0x00


	//----- nvinfo : EIATTR_SPARSE_MMA_MASK
	.align		4
.L_31:
        /*0028*/ 	.byte	0x03, 0x50
        /*002a*/ 	.short	0x0000


	//----- nvinfo : EIATTR_MAXREG_COUNT
	.align		4
        /*002c*/ 	.byte	0x03, 0x1b
        /*002e*/ 	.short	0x00ff


	//----- nvinfo : EIATTR_NUM_BARRIERS
	.align		4
        /*0030*/ 	.byte	0x02, 0x4c
        /*0032*/ 	.byte	0x01
	.zero		1


	//----- nvinfo : EIATTR_MERCURY_ISA_VERSION
	.align		4
        /*0034*/ 	.byte	0x03, 0x5f
        /*0036*/ 	.short	0x0101


	//----- nvinfo : EIATTR_VRC_CTA_INIT_COUNT
	.align		4
        /*0038*/ 	.byte	0x02, 0x4a
	.zero		1
	.zero		1


	//----- nvinfo : EIATTR_EXIT_INSTR_OFFSETS
	.align		4
        /*003c*/ 	.byte	0x04, 0x1c
        /*003e*/ 	.short	(.L_33 - .L_32)


	//   ....[0]....
.L_32:
        /*0040*/ 	.word	0x000001e0


	//   ....[1]....
        /*0044*/ 	.word	0x00000260


	//----- nvinfo : EIATTR_CBANK_PARAM_SIZE
	.align		4
.L_33:
        /*0048*/ 	.byte	0x03, 0x19
        /*004a*/ 	.short	0x0010


	//----- nvinfo : EIATTR_PARAM_CBANK
	.align		4
        /*004c*/ 	.byte	0x04, 0x0a
        /*004e*/ 	.short	(.L_35 - .L_34)
	.align		4
.L_34:
        /*0050*/ 	.word	index@(.nv.constant0._Z7reduce2PfS_)
        /*0054*/ 	.short	0x0380
        /*0056*/ 	.short	0x0010


	//----- nvinfo : EIATTR_SW_WAR
	.align		4
.L_35:
        /*0058*/ 	.byte	0x04, 0x36
        /*005a*/ 	.short	(.L_37 - .L_36)
.L_36:
        /*005c*/ 	.word	0x00000008
.L_37:


//--------------------- .nv.callgraph             --------------------------
	.section	.nv.callgraph,"",@"SHT_CUDA_CALLGRAPH"
	.align	4
	.sectionentsize	8
	.align		4
        /*0000*/ 	.word	0x00000000
	.align		4
        /*0004*/ 	.word	0xffffffff
	.align		4
        /*0008*/ 	.word	0x00000000
	.align		4
        /*000c*/ 	.word	0xfffffffe
	.align		4
        /*0010*/ 	.word	0x00000000
	.align		4
        /*0014*/ 	.word	0xfffffffd
	.align		4
        /*0018*/ 	.word	0x00000000
	.align		4
        /*001c*/ 	.word	0xfffffffc


//--------------------- .text._Z3addiPfS_         --------------------------
	.section	.text._Z3addiPfS_,"ax",@progbits
	.align	128
        .global         _Z3addiPfS_
        .type           _Z3addiPfS_,@function
        .size           _Z3addiPfS_,(.L_x_9 - _Z3addiPfS_)
        .other          _Z3addiPfS_,@"STO_CUDA_ENTRY STV_DEFAULT"
_Z3addiPfS_:
.text._Z3addiPfS_:
[----:B------:R-:W-:Y:S08]  /*0000*/  LDC R1, c[0x0][0x37c] ;  /* 0x0000df00ff017b82 */ /* 0x000ff00000000800 */
[----:B------:R-:W0:Y:S02]  /*0010*/  LDC R6, c[0x0][0x380] ;  /* 0x0000e000ff067b82 */ /* 0x000e240000000800 */
[----:B0-----:R-:W-:-:S13]  /*0020*/  ISETP.GE.AND P0, PT, R6, 0x1, PT ;  /* 0x000000010600780c */ /* 0x001fda0003f06270 */
[----:B------:R-:W-:Y:S05]  /*0030*/  @!P0 EXIT ;  /* 0x000000000000894d */ /* 0x000fea0003800000 */
[C---:B------:R-:W-:Y:S01]  /*0040*/  ISETP.GE.U32.AND P1, PT, R6.reuse, 0x10, PT ;  /* 0x000000100600780c */ /* 0x040fe20003f26070 */
[----:B------:R-:W0:Y:S01]  /*0050*/  LDCU.64 UR8, c[0x0][0x358] ;  /* 0x00006b00ff0877ac */ /* 0x000e220008000a00 */
[----:B------:R-:W-:Y:S01]  /*0060*/  LOP3.LUT R10, R6, 0xf, RZ, 0xc0, !PT ;  /* 0x0000000f060a7812 */ /* 0x000fe200078ec0ff */
[----:B------:R-:W-:-:S03]  /*0070*/  HFMA2 R0, -RZ, RZ, 0, 0 ;  /* 0x00000000ff007431 */ /* 0x000fc600000001ff */
[----:B------:R-:W-:-:S07]  /*0080*/  ISETP.NE.AND P0, PT, R10, RZ, PT ;  /* 0x000000ff0a00720c */ /* 0x000fce0003f05270 */
[----:B------:R-:W-:Y:S06]  /*0090*/  @!P1 BRA `(.L_x_0) ;  /* 0x0000000400589947 */ /* 0x000fec0003800000 */
[----:B------:R-:W1:Y:S01]  /*00a0*/  LDCU.64 UR6, c[0x0][0x388] ;  /* 0x00007100ff0677ac */ /* 0x000e620008000a00 */
[----:B------:R-:W-:Y:S01]  /*00b0*/  LOP3.LUT R0, R6, 0x7ffffff0, RZ, 0xc0, !PT ;  /* 0x7ffffff006007812 */ /* 0x000fe200078ec0ff */
[----:B------:R-:W2:Y:S03]  /*00c0*/  LDCU.64 UR4, c[0x0][0x390] ;  /* 0x00007200ff0477ac */ /* 0x000ea60008000a00 */
[----:B------:R-:W-:Y:S01]  /*00d0*/  IADD3 R7, PT, PT, -R0, RZ, RZ ;  /* 0x000000ff00077210 */ /* 0x000fe20007ffe1ff */
[----:B-1----:R-:W-:Y:S02]  /*00e0*/  UIADD3 UR6, UP0, UPT, UR6, 0x20, URZ ;  /* 0x0000002006067890 */ /* 0x002fe4000ff1e0ff */
[----:B--2---:R-:W-:Y:S02]  /*00f0*/  UIADD3 UR4, UP1, UPT, UR4, 0x20, URZ ;  /* 0x0000002004047890 */ /* 0x004fe4000ff3e0ff */
[----:B------:R-:W-:-:S02]  /*0100*/  UIADD3.X UR7, UPT, UPT, URZ, UR7, URZ, UP0, !UPT ;  /* 0x00000007ff077290 */ /* 0x000fc400087fe4ff */
[----:B------:R-:W-:Y:S01]  /*0110*/  MOV R12, UR6 ;  /* 0x00000006000c7c02 */ /* 0x000fe20008000f00 */
[----:B------:R-:W-:Y:S01]  /*0120*/  UIADD3.X UR5, UPT, UPT, URZ, UR5, URZ, UP1, !UPT ;  /* 0x00000005ff057290 */ /* 0x000fe20008ffe4ff */
[----:B------:R-:W-:Y:S02]  /*0130*/  MOV R8, UR4 ;  /* 0x0000000400087c02 */ /* 0x000fe40008000f00 */
[----:B------:R-:W-:-:S03]  /*0140*/  MOV R3, UR7 ;  /* 0x0000000700037c02 */ /* 0x000fc60008000f00 */
[----:B------:R-:W-:-:S07]  /*0150*/  MOV R9, UR5 ;  /* 0x0000000500097c02 */ /* 0x000fce0008000f00 */
.L_x_1:
[----:B------:R-:W-:Y:S02]  /*0160*/  MOV R2, R12 ;  /* 0x0000000c00027202 */ /* 0x000fe40000000f00 */
[----:B-1----:R-:W-:Y:S02]  /*0170*/  MOV R4, R8 ;  /* 0x0000000800047202 */ /* 0x002fe40000000f00 */
[----:B------:R-:W-:Y:S01]  /*0180*/  MOV R5, R9 ;  /* 0x0000000900057202 */ /* 0x000fe20000000f00 */
[----:B0-----:R-:W2:Y:S04]  /*0190*/  LDG.E R8, desc[UR8][R2.64+-0x20] ;  /* 0xffffe00802087981 */ /* 0x001ea8000c1e1900 */
[----:B------:R-:W2:Y:S04]  /*01a0*/  LDG.E R9, desc[UR8][R4.64+-0x20] ;  /* 0xffffe00804097981 */ /* 0x000ea8000c1e1900 */
[----:B------:R-:W3:Y:S04]  /*01b0*/  LDG.E R11, desc[UR8][R4.64+-0x1c] ;  /* 0xffffe408040b7981 */ /* 0x000ee8000c1e1900 */
[----:B------:R-:W4:Y:S04]  /*01c0*/  LDG.E R13, desc[UR8][R4.64+-0x18] ;  /* 0xffffe808040d7981 */ /* 0x000f28000c1e1900 */
[----:B------:R-:W5:Y:S01]  /*01d0*/  LDG.E R15, desc[UR8][R4.64+-0x14] ;  /* 0xffffec08040f7981 */ /* 0x000f62000c1e1900 */
[----:B--2---:R-:W-:-:S05]  /*01e0*/  FADD R9, R8, R9 ;  /* 0x0000000908097221 */ /* 0x004fca0000000000 */
[----:B------:R0:W-:Y:S04]  /*01f0*/  STG.E desc[UR8][R4.64+-0x20], R9 ;  /* 0xffffe00904007986 */ /* 0x0001e8000c101908 */
[----:B------:R-:W3:Y:S04]  /*0200*/  LDG.E R8, desc[UR8][R2.64+-0x1c] ;  /* 0xffffe40802087981 */ /* 0x000ee8000c1e1900 */
[----:B0-----:R-:W2:Y:S01]  /*0210*/  LDG.E R9, desc[UR8][R4.64+-0x10] ;  /* 0xfffff00804097981 */ /* 0x001ea2000c1e1900 */
[----:B---3--:R-:W-:-:S05]  /*0220*/  FADD R11, R8, R11 ;  /* 0x0000000b080b7221 */ /* 0x008fca0000000000 */
[----:B------:R0:W-:Y:S04]  /*0230*/  STG.E desc[UR8][R4.64+-0x1c], R11 ;  /* 0xffffe40b04007986 */ /* 0x0001e8000c101908 */
[----:B------:R-:W4:Y:S04]  /*0240*/  LDG.E R8, desc[UR8][R2.64+-0x18] ;  /* 0xffffe80802087981 */ /* 0x000f28000c1e1900 */
[----:B0-----:R-:W3:Y:S01]  /*0250*/  LDG.E R11, desc[UR8][R4.64+-0xc] ;  /* 0xfffff408040b7981 */ /* 0x001ee2000c1e1900 */
[----:B----4-:R-:W-:-:S05]  /*0260*/  FADD R13, R8, R13 ;  /* 0x0000000d080d7221 */ /* 0x010fca0000000000 */
[----:B------:R0:W-:Y:S04]  /*0270*/  STG.E desc[UR8][R4.64+-0x18], R13 ;  /* 0xffffe80d04007986 */ /* 0x0001e8000c101908 */
[----:B------:R-:W5:Y:S04]  /*0280*/  LDG.E R8, desc[UR8][R2.64+-0x14] ;  /* 0xffffec0802087981 */ /* 0x000f68000c1e1900 */
[----:B0-----:R-:W4:Y:S01]  /*0290*/  LDG.E R13, desc[UR8][R4.64+-0x8] ;  /* 0xfffff808040d7981 */ /* 0x001f22000c1e1900 */
[----:B-----5:R-:W-:-:S05]  /*02a0*/  FADD R15, R8, R15 ;  /* 0x0000000f080f7221 */ /* 0x020fca0000000000 */
[----:B------:R0:W-:Y:S04]  /*02b0*/  STG.E desc[UR8][R4.64+-0x14], R15 ;  /* 0xffffec0f04007986 */ /* 0x0001e8000c101908 */
[----:B------:R-:W2:Y:S04]  /*02c0*/  LDG.E R8, desc[UR8][R2.64+-0x10] ;  /* 0xfffff00802087981 */ /* 0x000ea8000c1e1900 */
[----:B0-----:R-:W5:Y:S01]  /*02d0*/  LDG.E R15, desc[UR8][R4.64+-0x4] ;  /* 0xfffffc08040f7981 */ /* 0x001f62000c1e1900 */
        /* <DEDUP_REMOVED lines=34> */
[----:B------:R-:W3:Y:S02]  /*0500*/  LDG.E R8, desc[UR8][R2.64+0x14] ;  /* 0x0000140802087981 */ /* 0x000ee4000c1e1900 */
[----:B---3--:R-:W-:-:S05]  /*0510*/  FADD R11, R8, R11 ;  /* 0x0000000b080b7221 */ /* 0x008fca0000000000 */
[----:B------:R1:W-:Y:S04]  /*0520*/  STG.E desc[UR8][R4.64+0x14], R11 ;  /* 0x0000140b04007986 */ /* 0x0003e8000c101908 */
[----:B------:R-:W4:Y:S01]  /*0530*/  LDG.E R8, desc[UR8][R2.64+0x18] ;  /* 0x0000180802087981 */ /* 0x000f22000c1e1900 */
[----:B------:R-:W-:Y:S01]  /*0540*/  IADD3 R7, PT, PT, R7, 0x10, RZ ;  /* 0x0000001007077810 */ /* 0x000fe20007ffe0ff */
[----:B----4-:R-:W-:-:S05]  /*0550*/  FADD R13, R8, R13 ;  /* 0x0000000d080d7221 */ /* 0x010fca0000000000 */
[----:B------:R1:W-:Y:S04]  /*0560*/  STG.E desc[UR8][R4.64+0x18], R13 ;  /* 0x0000180d04007986 */ /* 0x0003e8000c101908 */
[----:B------:R2:W5:Y:S01]  /*0570*/  LDG.E R8, desc[UR8][R2.64+0x1c] ;  /* 0x00001c0802087981 */ /* 0x000562000c1e1900 */
[----:B------:R-:W-:Y:S02]  /*0580*/  ISETP.NE.AND P1, PT, R7, RZ, PT ;  /* 0x000000ff0700720c */ /* 0x000fe40003f25270 */
[----:B------:R-:W-:-:S05]  /*0590*/  IADD3 R12, P2, PT, R2, 0x40, RZ ;  /* 0x00000040020c7810 */ /* 0x000fca0007f5e0ff */
[----:B--2---:R-:W-:Y:S02]  /*05a0*/  IMAD.X R3, RZ, RZ, R3, P2 ;  /* 0x000000ffff037224 */ /* 0x004fe400010e0603 */
[----:B-----5:R-:W-:Y:S01]  /*05b0*/  FADD R15, R8, R15 ;  /* 0x0000000f080f7221 */ /* 0x020fe20000000000 */
[----:B------:R-:W-:-:S04]  /*05c0*/  IADD3 R8, P3, PT, R4, 0x40, RZ ;  /* 0x0000004004087810 */ /* 0x000fc80007f7e0ff */
[----:B------:R1:W-:Y:S01]  /*05d0*/  STG.E desc[UR8][R4.64+0x1c], R15 ;  /* 0x00001c0f04007986 */ /* 0x0003e2000c101908 */
[----:B0-----:R-:W-:Y:S01]  /*05e0*/  IADD3.X R9, PT, PT, RZ, R5, RZ, P3, !PT ;  /* 0x00000005ff097210 */ /* 0x001fe20001ffe4ff */
[----:B------:R-:W-:Y:S07]  /*05f0*/  @P1 BRA `(.L_x_1) ;  /* 0xfffffff800d81947 */ /* 0x000fee000383ffff */
.L_x_0:
[----:B0-----:R-:W-:Y:S05]  /*0600*/  @!P0 EXIT ;  /* 0x000000000000894d */ /* 0x001fea0003800000 */
[----:B------:R-:W-:Y:S02]  /*0610*/  ISETP.GE.U32.AND P0, PT, R10, 0x8, PT ;  /* 0x000000080a00780c */ /* 0x000fe40003f06070 */
[----:B------:R-:W-:-:S04]  /*0620*/  LOP3.LUT R12, R6, 0x7, RZ, 0xc0, !PT ;  /* 0x00000007060c7812 */ /* 0x000fc800078ec0ff */
[----:B------:R-:W-:-:S07]  /*0630*/  ISETP.NE.AND P1, PT, R12, RZ, PT ;  /* 0x000000ff0c00720c */ /* 0x000fce0003f25270 */
[----:B------:R-:W-:Y:S06]  /*0640*/  @!P0 BRA `(.L_x_2) ;  /* 0x0000000000948947 */ /* 0x000fec0003800000 */
[----:B------:R-:W0:Y:S08]  /*0650*/  LDC.64 R2, c[0x0][0x388] ;  /* 0x0000e200ff027b82 */ /* 0x000e300000000a00 */
[----:B-1----:R-:W1:Y:S01]  /*0660*/  LDC.64 R4, c[0x0][0x390] ;  /* 0x0000e400ff047b82 */ /* 0x002e620000000a00 */
[----:B0-----:R-:W-:-:S05]  /*0670*/  IMAD.WIDE.U32 R2, R0, 0x4, R2 ;  /* 0x0000000400027825 */ /* 0x001fca00078e0002 */
[----:B------:R-:W2:Y:S01]  /*0680*/  LDG.E R7, desc[UR8][R2.64] ;  /* 0x0000000802077981 */ /* 0x000ea2000c1e1900 */
[----:B-1----:R-:W-:-:S05]  /*0690*/  IMAD.WIDE.U32 R4, R0, 0x4, R4 ;  /* 0x0000000400047825 */ /* 0x002fca00078e0004 */
[----:B------:R-:W2:Y:S04]  /*06a0*/  LDG.E R8, desc[UR8][R4.64] ;  /* 0x0000000804087981 */ /* 0x000ea8000c1e1900 */
[----:B------:R-:W3:Y:S04]  /*06b0*/  LDG.E R9, desc[UR8][R4.64+0x4] ;  /* 0x0000040804097981 */ /* 0x000ee8000c1e1900 */
[----:B------:R-:W4:Y:S04]  /*06c0*/  LDG.E R11, desc[UR8][R4.64+0x8] ;  /* 0x00000808040b7981 */ /* 0x000f28000c1e1900 */
[----:B------:R-:W5:Y:S01]  /*06d0*/  LDG.E R13, desc[UR8][R4.64+0xc] ;  /* 0x00000c08040d7981 */ /* 0x000f62000c1e1900 */
[----:B--2---:R-:W-:-:S05]  /*06e0*/  FADD R7, R7, R8 ;  /* 0x0000000807077221 */ /* 0x004fca0000000000 */
[----:B------:R-:W-:Y:S04]  /*06f0*/  STG.E desc[UR8][R4.64], R7 ;  /* 0x0000000704007986 */ /* 0x000fe8000c101908 */
[----:B------:R-:W3:Y:S02]  /*0700*/  LDG.E R8, desc[UR8][R2.64+0x4] ;  /* 0x0000040802087981 */ /* 0x000ee4000c1e1900 */
[----:B---3--:R-:W-:-:S05]  /*0710*/  FADD R9, R8, R9 ;  /* 0x0000000908097221 */ /* 0x008fca0000000000 */
[----:B------:R0:W-:Y:S04]  /*0720*/  STG.E desc[UR8][R4.64+0x4], R9 ;  /* 0x0000040904007986 */ /* 0x0001e8000c101908 */
[----:B------:R-:W4:Y:S04]  /*0730*/  LDG.E R8, desc[UR8][R2.64+0x8] ;  /* 0x0000080802087981 */ /* 0x000f28000c1e1900 */
[----:B0-----:R-:W2:Y:S01]  /*0740*/  LDG.E R9, desc[UR8][R4.64+0x14] ;  /* 0x0000140804097981 */ /* 0x001ea2000c1e1900 */
[----:B----4-:R-:W-:-:S05]  /*0750*/  FADD R11, R8, R11 ;  /* 0x0000000b080b7221 */ /* 0x010fca0000000000 */
[----:B------:R0:W-:Y:S04]  /*0760*/  STG.E desc[UR8][R4.64+0x8], R11 ;  /* 0x0000080b04007986 */ /* 0x0001e8000c101908 */
[----:B------:R-:W5:Y:S04]  /*0770*/  LDG.E R8, desc[UR8][R2.64+0xc] ;  /* 0x00000c0802087981 */ /* 0x000f68000c1e1900 */
[----:B0-----:R-:W3:Y:S01]  /*0780*/  LDG.E R11, desc[UR8][R4.64+0x18] ;  /* 0x00001808040b7981 */ /* 0x001ee2000c1e1900 */
[----:B-----5:R-:W-:-:S03]  /*0790*/  FADD R13, R8, R13 ;  /* 0x0000000d080d7221 */ /* 0x020fc60000000000 */
[----:B------:R-:W4:Y:S04]  /*07a0*/  LDG.E R8, desc[UR8][R4.64+0x10] ;  /* 0x0000100804087981 */ /* 0x000f28000c1e1900 */
[----:B------:R0:W-:Y:S04]  /*07b0*/  STG.E desc[UR8][R4.64+0xc], R13 ;  /* 0x00000c0d04007986 */ /* 0x0001e8000c101908 */
[----:B------:R-:W4:Y:S04]  /*07c0*/  LDG.E R7, desc[UR8][R2.64+0x10] ;  /* 0x0000100802077981 */ /* 0x000f28000c1e1900 */
[----:B0-----:R-:W5:Y:S01]  /*07d0*/  LDG.E R13, desc[UR8][R4.64+0x1c] ;  /* 0x00001c08040d7981 */ /* 0x001f62000c1e1900 */
[----:B----4-:R-:W-:-:S05]  /*07e0*/  FADD R7, R7, R8 ;  /* 0x0000000807077221 */ /* 0x010fca0000000000 */
[----:B------:R0:W-:Y:S04]  /*07f0*/  STG.E desc[UR8][R4.64+0x10], R7 ;  /* 0x0000100704007986 */ /* 0x0001e8000c101908 */
[----:B------:R-:W2:Y:S02]  /*0800*/  LDG.E R8, desc[UR8][R2.64+0x14] ;  /* 0x0000140802087981 */ /* 0x000ea4000c1e1900 */
[----:B--2---:R-:W-:-:S05]  /*0810*/  FADD R9, R8, R9 ;  /* 0x0000000908097221 */ /* 0x004fca0000000000 */
[----:B------:R0:W-:Y:S04]  /*0820*/  STG.E desc[UR8][R4.64+0x14], R9 ;  /* 0x0000140904007986 */ /* 0x0001e8000c101908 */
[----:B------:R-:W3:Y:S02]  /*0830*/  LDG.E R8, desc[UR8][R2.64+0x18] ;  /* 0x0000180802087981 */ /* 0x000ee4000c1e1900 */
[----:B---3--:R-:W-:-:S05]  /*0840*/  FADD R11, R8, R11 ;  /* 0x0000000b080b7221 */ /* 0x008fca0000000000 */
[----:B------:R0:W-:Y:S04]  /*0850*/  STG.E desc[UR8][R4.64+0x18], R11 ;  /* 0x0000180b04007986 */ /* 0x0001e8000c101908 */
[----:B------:R-:W5:Y:S01]  /*0860*/  LDG.E R8, desc[UR8][R2.64+0x1c] ;  /* 0x00001c0802087981 */ /* 0x000f62000c1e1900 */
[----:B------:R-:W-:Y:S01]  /*0870*/  IADD3 R0, PT, PT, R0, 0x8, RZ ;  /* 0x0000000800007810 */ /* 0x000fe20007ffe0ff */
[----:B-----5:R-:W-:-:S05]  /*0880*/  FADD R13, R8, R13 ;  /* 0x0000000d080d7221 */ /* 0x020fca0000000000 */
[----:B------:R0:W-:Y:S02]  /*0890*/  STG.E desc[UR8][R4.64+0x1c], R13 ;  /* 0x00001c0d04007986 */ /* 0x0001e4000c101908 */
.L_x_2:
[----:B------:R-:W-:Y:S05]  /*08a0*/  @!P1 EXIT ;  /* 0x000000000000994d */ /* 0x000fea0003800000 */
[----:B------:R-:W-:Y:S02]  /*08b0*/  ISETP.GE.U32.AND P0, PT, R12, 0x4, PT ;  /* 0x000000040c00780c */ /* 0x000fe40003f06070 */
[----:B------:R-:W-:-:S04]  /*08c0*/  LOP3.LUT R6, R6, 0x3, RZ, 0xc0, !PT ;  /* 0x0000000306067812 */ /* 0x000fc800078ec0ff */
[----:B------:R-:W-:-:S07]  /*08d0*/  ISETP.NE.AND P1, PT, R6, RZ, PT ;  /* 0x000000ff0600720c */ /* 0x000fce0003f25270 */
[----:B------:R-:W-:Y:S06]  /*08e0*/  @!P0 BRA `(.L_x_3) ;  /* 0x0000000000548947 */ /* 0x000fec0003800000 */
[----:B01----:R-:W0:Y:S08]  /*08f0*/  LDC.64 R4, c[0x0][0x388] ;  /* 0x0000e200ff047b82 */ /* 0x003e300000000a00 */
[----:B------:R-:W1:Y:S01]  /*0900*/  LDC.64 R2, c[0x0][0x390] ;  /* 0x0000e400ff027b82 */ /* 0x000e620000000a00 */
        /* <DEDUP_REMOVED lines=8> */
[----:B------:R2:W-:Y:S04]  /*0990*/  STG.E desc[UR8][R2.64], R7 ;  /* 0x0000000702007986 */ /* 0x0005e8000c101908 */
[----:B------:R-:W3:Y:S02]  /*09a0*/  LDG.E R8, desc[UR8][R4.64+0x4] ;  /* 0x0000040804087981 */ /* 0x000ee4000c1e1900 */
[----:B---3--:R-:W-:-:S05]  /*09b0*/  FADD R9, R8, R9 ;  /* 0x0000000908097221 */ /* 0x008fca0000000000 */
[----:B------:R2:W-:Y:S04]  /*09c0*/  STG.E desc[UR8][R2.64+0x4], R9 ;  /* 0x0000040902007986 */ /* 0x0005e8000c101908 */
[----:B------:R-:W4:Y:S02]  /*09d0*/  LDG.E R8, desc[UR8][R4.64+0x8] ;  /* 0x0000080804087981 */ /* 0x000f24000c1e1900 */
[----:B----4-:R-:W-:-:S05]  /*09e0*/  FADD R11, R8, R11 ;  /* 0x0000000b080b7221 */ /* 0x010fca0000000000 */
[----:B------:R2:W-:Y:S04]  /*09f0*/  STG.E desc[UR8][R2.64+0x8], R11 ;  /* 0x0000080b02007986 */ /* 0x0005e8000c101908 */
[----:B------:R-:W5:Y:S01]  /*0a00*/  LDG.E R8, desc[UR8][R4.64+0xc] ;  /* 0x00000c0804087981 */ /* 0x000f62000c1e1900 */
[----:B------:R-:W-:Y:S01]  /*0a10*/  IADD3 R0, PT, PT, R0, 0x4, RZ ;  /* 0x0000000400007810 */ /* 0x000fe20007ffe0ff */
[----:B-----5:R-:W-:-:S05]  /*0a20*/  FADD R13, R8, R13 ;  /* 0x0000000d080d7221 */ /* 0x020fca0000000000 */
[----:B------:R2:W-:Y:S02]  /*0a30*/  STG.E desc[UR8][R2.64+0xc], R13 ;  /* 0x00000c0d02007986 */ /* 0x0005e4000c101908 */
.L_x_3:
[----:B------:R-:W-:Y:S05]  /*0a40*/  @!P1 EXIT ;  /* 0x000000000000994d */ /* 0x000fea0003800000 */
[----:B--2---:R-:W2:Y:S01]  /*0a50*/  LDC.64 R2, c[0x0][0x390] ;  /* 0x0000e400ff027b82 */ /* 0x004ea20000000a00 */
[----:B------:R-:W-:-:S07]  /*0a60*/  IMAD.MOV R6, RZ, RZ, -R6 ;  /* 0x000000ffff067224 */ /* 0x000fce00078e0a06 */
[----:B01----:R-:W0:Y:S01]  /*0a70*/  LDC.64 R4, c[0x0][0x388] ;  /* 0x0000e200ff047b82 */ /* 0x003e220000000a00 */
[----:B--2---:R-:W-:-:S05]  /*0a80*/  IMAD.WIDE.U32 R2, R0, 0x4, R2 ;  /* 0x0000000400027825 */ /* 0x004fca00078e0002 */
[----:B------:R-:W-:Y:S01]  /*0a90*/  MOV R9, R3 ;  /* 0x0000000300097202 */ /* 0x000fe20000000f00 */
[----:B0-----:R-:W-:Y:S01]  /*0aa0*/  IMAD.WIDE.U32 R4, R0, 0x4, R4 ;  /* 0x0000000400047825 */ /* 0x001fe200078e0004 */
[----:B------:R-:W-:-:S07]  /*0ab0*/  MOV R0, R2 ;  /* 0x0000000200007202 */ /* 0x000fce0000000f00 */
.L_x_4:
[----:B0-----:R-:W-:Y:S02]  /*0ac0*/  MOV R2, R0 ;  /* 0x0000000000027202 */ /* 0x001fe40000000f00 */
[----:B------:R-:W-:Y:S01]  /*0ad0*/  MOV R3, R9 ;  /* 0x0000000900037202 */ /* 0x000fe20000000f00 */
[----:B------:R0:W2:Y:S04]  /*0ae0*/  LDG.E R0, desc[UR8][R4.64] ;  /* 0x0000000804007981 */ /* 0x0000a8000c1e1900 */
[----:B------:R-:W2:Y:S01]  /*0af0*/  LDG.E R7, desc[UR8][R2.64] ;  /* 0x0000000802077981 */ /* 0x000ea2000c1e1900 */
[----:B------:R-:W-:-:S04]  /*0b00*/  IADD3 R6, PT, PT, R6, 0x1, RZ ;  /* 0x0000000106067810 */ /* 0x000fc80007ffe0ff */
[----:B------:R-:W-:Y:S02]  /*0b10*/  ISETP.NE.AND P0, PT, R6, RZ, PT ;  /* 0x000000ff0600720c */ /* 0x000fe40003f05270 */
[----:B0-----:R-:W-:-:S04]  /*0b20*/  IADD3 R4, P2, PT, R4, 0x4, RZ ;  /* 0x0000000404047810 */ /* 0x001fc80007f5e0ff */
[----:B------:R-:W-:Y:S01]  /*0b30*/  IADD3.X R5, PT, PT, RZ, R5, RZ, P2, !PT ;  /* 0x00000005ff057210 */ /* 0x000fe200017fe4ff */
[----:B--2---:R-:W-:Y:S01]  /*0b40*/  FADD R7, R0, R7 ;  /* 0x0000000700077221 */ /* 0x004fe20000000000 */
[----:B------:R-:W-:-:S04]  /*0b50*/  IADD3 R0, P1, PT, R2, 0x4, RZ ;  /* 0x0000000402007810 */ /* 0x000fc80007f3e0ff */
[----:B------:R0:W-:Y:S01]  /*0b60*/  STG.E desc[UR8][R2.64], R7 ;  /* 0x0000000702007986 */ /* 0x0001e2000c101908 */
[----:B------:R-:W-:Y:S01]  /*0b70*/  IADD3.X R9, PT, PT, RZ, R3, RZ, P1, !PT ;  /* 0x00000003ff097210 */ /* 0x000fe20000ffe4ff */
[----:B------:R-:W-:Y:S07]  /*0b80*/  @P0 BRA `(.L_x_4) ;  /* 0xfffffffc00cc0947 */ /* 0x000fee000383ffff */
[----:B------:R-:W-:Y:S05]  /*0b90*/  EXIT ;  /* 0x000000000000794d */ /* 0x000fea0003800000 */
.L_x_5:
[----:B------:R-:W-:-:S00]  /*0ba0*/  BRA `(.L_x_5) ;  /* 0xfffffffc00fc7947 */ /* 0x000fc0000383ffff */
[----:B------:R-:W-:-:S00]  /*0bb0*/  NOP ;  /* 0x0000000000007918 */ /* 0x000fc00000000000 */
        /* <DEDUP_REMOVED lines=12> */
.L_x_9:


//--------------------- .text._Z7reduce2PfS_      --------------------------
	.section	.text._Z7reduce2PfS_,"ax",@progbits
	.align	128
        .global         _Z7reduce2PfS_
        .type           _Z7reduce2PfS_,@function
        .size           _Z7reduce2PfS_,(.L_x_10 - _Z7reduce2PfS_)
        .other          _Z7reduce2PfS_,@"STO_CUDA_ENTRY STV_DEFAULT"
_Z7reduce2PfS_:
.text._Z7reduce2PfS_:
[----:B------:R-:W-:Y:S01]  /*0000*/  LDC R1, c[0x0][0x37c] ;  /* 0x0000df00ff017b82 */ /* 0x000fe20000000800 */
[----:B------:R-:W0:Y:S07]  /*0010*/  S2R R6, SR_TID.X ;  /* 0x0000000000067919 */ /* 0x000e2e0000002100 */
[----:B------:R-:W1:Y:S01]  /*0020*/  LDC.64 R2, c[0x0][0x380] ;  /* 0x0000e000ff027b82 */ /* 0x000e620000000a00 */
[----:B------:R-:W0:Y:S01]  /*0030*/  LDCU UR8, c[0x0][0x360] ;  /* 0x00006c00ff0877ac */ /* 0x000e220008000800 */
[----:B------:R-:W0:Y:S01]  /*0040*/  S2R R7, SR_CTAID.X ;  /* 0x0000000000077919 */ /* 0x000e220000002500 */
[----:B------:R-:W2:Y:S01]  /*0050*/  LDCU.64 UR6, c[0x0][0x358] ;  /* 0x00006b00ff0677ac */ /* 0x000ea20008000a00 */
[----:B0-----:R-:W-:-:S04]  /*0060*/  IMAD R5, R7, UR8, R6 ;  /* 0x0000000807057c24 */ /* 0x001fc8000f8e0206 */
[----:B-1----:R-:W-:-:S06]  /*0070*/  IMAD.WIDE.U32 R2, R5, 0x4, R2 ;  /* 0x0000000405027825 */ /* 0x002fcc00078e0002 */
[----:B--2---:R-:W2:Y:S01]  /*0080*/  LDG.E R2, desc[UR6][R2.64] ;  /* 0x0000000602027981 */ /* 0x004ea2000c1e1900 */
[----:B------:R-:W0:Y:S01]  /*0090*/  S2UR UR5, SR_CgaCtaId ;  /* 0x00000000000579c3 */ /* 0x000e220000008800 */
[----:B------:R-:W-:Y:S01]  /*00a0*/  UMOV UR4, 0x400 ;  /* 0x0000040000047882 */ /* 0x000fe20000000000 */
[----:B------:R-:W-:Y:S01]  /*00b0*/  UISETP.GE.U32.AND UP0, UPT, UR8, 0x2, UPT ;  /* 0x000000020800788c */ /* 0x000fe2000bf06070 */
[----:B------:R-:W-:Y:S01]  /*00c0*/  ISETP.NE.AND P0, PT, R6, RZ, PT ;  /* 0x000000ff0600720c */ /* 0x000fe20003f05270 */
[----:B0-----:R-:W-:-:S06]  /*00d0*/  ULEA UR4, UR5, UR4, 0x18 ;  /* 0x0000000405047291 */ /* 0x001fcc000f8ec0ff */
[----:B------:R-:W-:-:S05]  /*00e0*/  LEA R5, R6, UR4, 0x2 ;  /* 0x0000000406057c11 */ /* 0x000fca000f8e10ff */
[----:B--2---:R0:W-:Y:S01]  /*00f0*/  STS [R5], R2 ;  /* 0x0000000205007388 */ /* 0x0041e20000000800 */
[----:B------:R-:W-:Y:S06]  /*0100*/  BAR.SYNC.DEFER_BLOCKING 0x0 ;  /* 0x0000000000007b1d */ /* 0x000fec0000010000 */
[----:B------:R-:W-:Y:S05]  /*0110*/  BRA.U !UP0, `(.L_x_6) ;  /* 0x0000000108307547 */ /* 0x000fea000b800000 */
[----:B------:R-:W-:-:S07]  /*0120*/  IMAD.U32 R0, RZ, RZ, UR8 ;  /* 0x00000008ff007e24 */ /* 0x000fce000f8e00ff */
.L_x_7:
[----:B------:R-:W-:-:S04]  /*0130*/  SHF.R.U32.HI R8, RZ, 0x1, R0 ;  /* 0x00000001ff087819 */ /* 0x000fc80000011600 */
[----:B------:R-:W-:-:S13]  /*0140*/  ISETP.GE.U32.AND P1, PT, R6, R8, PT ;  /* 0x000000080600720c */ /* 0x000fda0003f26070 */
[----:B0-----:R-:W-:Y:S01]  /*0150*/  @!P1 LEA R2, R8, R5, 0x2 ;  /* 0x0000000508029211 */ /* 0x001fe200078e10ff */
[----:B------:R-:W-:Y:S05]  /*0160*/  @!P1 LDS R3, [R5] ;  /* 0x0000000005039984 */ /* 0x000fea0000000800 */
[----:B------:R-:W0:Y:S02]  /*0170*/  @!P1 LDS R2, [R2] ;  /* 0x0000000002029984 */ /* 0x000e240000000800 */
[----:B0-----:R-:W-:-:S05]  /*0180*/  @!P1 FADD R4, R2, R3 ;  /* 0x0000000302049221 */ /* 0x001fca0000000000 */
[----:B------:R1:W-:Y:S01]  /*0190*/  @!P1 STS [R5], R4 ;  /* 0x0000000405009388 */ /* 0x0003e20000000800 */
[----:B------:R-:W-:Y:S01]  /*01a0*/  BAR.SYNC.DEFER_BLOCKING 0x0 ;  /* 0x0000000000007b1d */ /* 0x000fe20000010000 */
[----:B------:R-:W-:Y:S01]  /*01b0*/  ISETP.GT.U32.AND P1, PT, R0, 0x3, PT ;  /* 0x000000030000780c */ /* 0x000fe20003f24070 */
[----:B------:R-:W-:-:S12]  /*01c0*/  IMAD.MOV.U32 R0, RZ, RZ, R8 ;  /* 0x000000ffff007224 */ /* 0x000fd800078e0008 */
[----:B-1----:R-:W-:Y:S05]  /*01d0*/  @P1 BRA `(.L_x_7) ;  /* 0xfffffffc00d41947 */ /* 0x002fea000383ffff */
.L_x_6:
[----:B------:R-:W-:Y:S05]  /*01e0*/  @P0 EXIT ;  /* 0x000000000000094d */ /* 0x000fea0003800000 */
[----:B------:R-:W1:Y:S01]  /*01f0*/  S2UR UR5, SR_CgaCtaId ;  /* 0x00000000000579c3 */ /* 0x000e620000008800 */
[----:B------:R-:W-:-:S07]  /*0200*/  UMOV UR4, 0x400 ;  /* 0x0000040000047882 */ /* 0x000fce0000000000 */
[----:B0-----:R-:W0:Y:S01]  /*0210*/  LDC.64 R2, c[0x0][0x388] ;  /* 0x0000e200ff027b82 */ /* 0x001e220000000a00 */
[----:B-1----:R-:W-:Y:S01]  /*0220*/  ULEA UR4, UR5, UR4, 0x18 ;  /* 0x0000000405047291 */ /* 0x002fe2000f8ec0ff */
[----:B0-----:R-:W-:-:S08]  /*0230*/  IMAD.WIDE.U32 R2, R7, 0x4, R2 ;  /* 0x0000000407027825 */ /* 0x001fd000078e0002 */
[----:B------:R-:W0:Y:S04]  /*0240*/  LDS R5, [UR4] ;  /* 0x00000004ff057984 */ /* 0x000e280008000800 */
[----:B0-----:R-:W-:Y:S01]  /*0250*/  STG.E desc[UR6][R2.64], R5 ;  /* 0x0000000502007986 */ /* 0x001fe2000c101906 */
[----:B------:R-:W-:Y:S05]  /*0260*/  EXIT ;  /* 0x000000000000794d */ /* 0x000fea0003800000 */
.L_x_8:
        /* <DEDUP_REMOVED lines=9> */
.L_x_10:


//--------------------- .nv.shared._Z3addiPfS_    --------------------------
	.section	.nv.shared._Z3addiPfS_,"aw",@nobits
	.sectionflags	@""
	.align	16
	.zero		1024


//--------------------- .nv.shared.reserved.0     --------------------------
	.section	.nv.shared.reserved.0,"aw",@nobits
	.weak		__nv_reservedSMEM_offset_0_alias
	.size		__nv_reservedSMEM_offset_0_alias, 0, 64
	.other		__nv_reservedSMEM_offset_0_alias,@"STO_CUDA_RESERVED_SHARED STV_DEFAULT"
__nv_reservedSMEM_offset_0_alias:
	.zero		0
	.zero		64


//--------------------- .nv.shared._Z7reduce2PfS_ --------------------------
	.section	.nv.shared._Z7reduce2PfS_,"aw",@nobits
	.sectionflags	@""
	.align	16
	.zero		1024


//--------------------- .nv.constant0._Z3addiPfS_ --------------------------
	.section	.nv.constant0._Z3addiPfS_,"a",@progbits
	.sectionflags	@""
	.align	4
.nv.constant0._Z3addiPfS_:
	.zero		920


//--------------------- .nv.constant0._Z7reduce2PfS_ --------------------------
	.section	.nv.constant0._Z7reduce2PfS_,"a",@progbits
	.sectionflags	@""
	.align	4
.nv.constant0._Z7reduce2PfS_:
	.zero		912


//--------------------- SYMBOLS --------------------------

	.type		.nv.reservedSmem.offset0,@object
	.size		.nv.reservedSmem.offset0,0x4
	.type		.nv.reservedSmem.cap,@object
	.size		.nv.reservedSmem.cap,0x4
